	.headerflags	@"EF_CUDA_TEXMODE_UNIFIED EF_CUDA_64BIT_ADDRESS EF_CUDA_ACCELERATORS EF_CUDA_SM90 EF_CUDA_VIRTUAL_SM(EF_CUDA_SM90)"
	.elftype	@"ET_EXEC"


//--------------------- .nv.info                  --------------------------
	.section	.nv.info,"",@"SHT_CUDA_INFO"
	.align	4


	//----- nvinfo : EIATTR_REGCOUNT
	.align		4
        /*0000*/ 	.byte	0x04, 0x2f
        /*0002*/ 	.short	(.L_1 - .L_0)
	.align		4
.L_0:
        /*0004*/ 	.word	index@(triton_poi_fused__to_copy_add_arange_clamp_mul_sub_3)
        /*0008*/ 	.word	0x0000000a


	//----- nvinfo : EIATTR_MIN_STACK_SIZE
	.align		4
.L_1:
        /*000c*/ 	.byte	0x04, 0x12
        /*000e*/ 	.short	(.L_3 - .L_2)
	.align		4
.L_2:
        /*0010*/ 	.word	index@(triton_poi_fused__to_copy_add_arange_clamp_mul_sub_3)
        /*0014*/ 	.word	0x00000000


	//----- nvinfo : EIATTR_FRAME_SIZE
	.align		4
.L_3:
        /*0018*/ 	.byte	0x04, 0x11
        /*001a*/ 	.short	(.L_5 - .L_4)
	.align		4
.L_4:
        /*001c*/ 	.word	index@(triton_poi_fused__to_copy_add_arange_clamp_mul_sub_3)
        /*0020*/ 	.word	0x00000000


	//----- nvinfo : EIATTR_MIN_STACK_SIZE
	.align		4
.L_5:
        /*0024*/ 	.byte	0x04, 0x12
        /*0026*/ 	.short	(.L_7 - .L_6)
	.align		4
.L_6:
        /*0028*/ 	.word	index@(triton_poi_fused__to_copy_add_arange_clamp_mul_sub_3)
        /*002c*/ 	.word	0x00000000
.L_7:


//--------------------- .nv.info.triton_poi_fused__to_copy_add_arange_clamp_mul_sub_3 --------------------------
	.section	.nv.info.triton_poi_fused__to_copy_add_arange_clamp_mul_sub_3,"",@"SHT_CUDA_INFO"
	.sectionflags	@""
	.align	4


	//----- nvinfo : EIATTR_CUDA_API_VERSION
	.align		4
        /*0000*/ 	.byte	0x04, 0x37
        /*0002*/ 	.short	(.L_9 - .L_8)
.L_8:
        /*0004*/ 	.word	0x0000007c


	//----- nvinfo : EIATTR_KPARAM_INFO
	.align		4
.L_9:
        /*0008*/ 	.byte	0x04, 0x17
        /*000a*/ 	.short	(.L_11 - .L_10)
.L_10:
        /*000c*/ 	.word	0x00000000
        /*0010*/ 	.short	0x0001
        /*0012*/ 	.short	0x0008
        /*0014*/ 	.byte	0x00, 0xf0, 0x11, 0x00


	//----- nvinfo : EIATTR_KPARAM_INFO
	.align		4
.L_11:
        /*0018*/ 	.byte	0x04, 0x17
        /*001a*/ 	.short	(.L_13 - .L_12)
.L_12:
        /*001c*/ 	.word	0x00000000
        /*0020*/ 	.short	0x0000
        /*0022*/ 	.short	0x0000
        /*0024*/ 	.byte	0x00, 0xf4, 0x21, 0x00


	//----- nvinfo : EIATTR_SPARSE_MMA_MASK
	.align		4
.L_13:
        /*0028*/ 	.byte	0x03, 0x50
        /*002a*/ 	.short	0x0000


	//----- nvinfo : EIATTR_MAXREG_COUNT
	.align		4
        /*002c*/ 	.byte	0x03, 0x1b
        /*002e*/ 	.short	0x00ff


	//----- nvinfo : EIATTR_EXIT_INSTR_OFFSETS
	.align		4
        /*0030*/ 	.byte	0x04, 0x1c
        /*0032*/ 	.short	(.L_15 - .L_14)


	//   ....[0]....
.L_14:
        /*0034*/ 	.word	0x00000110


	//   ....[1]....
        /*0038*/ 	.word	0x00000140


	//----- nvinfo : EIATTR_REQNTID
	.align		4
.L_15:
        /*003c*/ 	.byte	0x04, 0x10
        /*003e*/ 	.short	(.L_17 - .L_16)
.L_16:
        /*0040*/ 	.word	0x00000020
        /*0044*/ 	.word	0x00000001
        /*0048*/ 	.word	0x00000001


	//----- nvinfo : EIATTR_CBANK_PARAM_SIZE
	.align		4
.L_17:
        /*004c*/ 	.byte	0x03, 0x19
        /*004e*/ 	.short	0x000c


	//----- nvinfo : EIATTR_PARAM_CBANK
	.align		4
        /*0050*/ 	.byte	0x04, 0x0a
        /*0052*/ 	.short	(.L_19 - .L_18)
	.align		4
.L_18:
        /*0054*/ 	.word	index@(.nv.constant0.triton_poi_fused__to_copy_add_arange_clamp_mul_sub_3)
        /*0058*/ 	.short	0x0210
        /*005a*/ 	.short	0x000c


	//----- nvinfo : EIATTR_SW_WAR
	.align		4
.L_19:
        /*005c*/ 	.byte	0x04, 0x36
        /*005e*/ 	.short	(.L_21 - .L_20)
.L_20:
        /*0060*/ 	.word	0x00000008
.L_21:


//--------------------- .nv.callgraph             --------------------------
	.section	.nv.callgraph,"",@"SHT_CUDA_CALLGRAPH"
	.align	4
	.sectionentsize	8
	.align		4
        /*0000*/ 	.word	0x00000000
	.align		4
        /*0004*/ 	.word	0xffffffff
	.align		4
        /*0008*/ 	.word	0x00000000
	.align		4
        /*000c*/ 	.word	0xfffffffe
	.align		4
        /*0010*/ 	.word	0x00000000
	.align		4
        /*0014*/ 	.word	0xfffffffd
	.align		4
        /*0018*/ 	.word	0x00000000
	.align		4
        /*001c*/ 	.word	0xfffffffc


//--------------------- .text.triton_poi_fused__to_copy_add_arange_clamp_mul_sub_3 --------------------------
	.section	.text.triton_poi_fused__to_copy_add_arange_clamp_mul_sub_3,"ax",@progbits
	.align	128
        .global         triton_poi_fused__to_copy_add_arange_clamp_mul_sub_3
        .type           triton_poi_fused__to_copy_add_arange_clamp_mul_sub_3,@function
        .size           triton_poi_fused__to_copy_add_arange_clamp_mul_sub_3,(.L_x_1 - triton_poi_fused__to_copy_add_arange_clamp_mul_sub_3)
        .other          triton_poi_fused__to_copy_add_arange_clamp_mul_sub_3,@"STO_CUDA_ENTRY STV_DEFAULT"
triton_poi_fused__to_copy_add_arange_clamp_mul_sub_3:
.text.triton_poi_fused__to_copy_add_arange_clamp_mul_sub_3:
[----:B------:R-:W0:Y:S02]  /*0000*/  LDC R1, c[0x0][0x28] ;  /* 0x00000a00ff017b82 */ /* 0x000e240000000800 */
[----:B------:R-:W1:Y:S01]  /*0010*/  S2R R6, SR_TID.X ;  /* 0x0000000000067919 */ /* 0x000e620000002100 */
[----:B------:R-:W-:Y:S01]  /*0020*/  IMAD.MOV.U32 R3, RZ, RZ, 0x3e800000 ;  /* 0x3e800000ff037424 */ /* 0x000fe200078e00ff */
[----:B------:R-:W2:Y:S01]  /*0030*/  S2R R5, SR_CTAID.X ;  /* 0x0000000000057919 */ /* 0x000ea20000002500 */
[C---:B-1----:R-:W-:Y:S02]  /*0040*/  LOP3.LUT R0, R6.reuse, 0x3, RZ, 0xc0, !PT ;  /* 0x0000000306007812 */ /* 0x042fe400078ec0ff */
[----:B------:R-:W-:-:S03]  /*0050*/  LOP3.LUT P0, RZ, R6, 0x1c, RZ, 0xc0, !PT ;  /* 0x0000001c06ff7812 */ /* 0x000fc6000780c0ff */
[----:B--2---:R-:W-:-:S05]  /*0060*/  IMAD R5, R5, 0x4, R0 ;  /* 0x0000000405057824 */ /* 0x004fca00078e0200 */
[----:B------:R-:W-:Y:S02]  /*0070*/  I2FP.F32.S32 R0, R5 ;  /* 0x0000000500007245 */ /* 0x000fe40000201400 */
[----:B------:R-:W-:-:S03]  /*0080*/  ISETP.LT.AND P0, PT, R5, 0x4, !P0 ;  /* 0x000000040500780c */ /* 0x000fc60004701270 */
[----:B------:R-:W-:-:S04]  /*0090*/  FADD R0, R0, 0.5 ;  /* 0x3f00000000007421 */ /* 0x000fc80000000000 */
[----:B------:R-:W-:Y:S02]  /*00a0*/  FFMA R0, R0, R3, -0.5 ;  /* 0xbf00000000007423 */ /* 0x000fe40000000003 */
[----:B------:R-:W1:Y:S03]  /*00b0*/  LDC.64 R2, c[0x0][0x210] ;  /* 0x00008400ff027b82 */ /* 0x000e660000000a00 */
[----:B------:R-:W-:-:S04]  /*00c0*/  FMNMX R0, RZ, R0, !PT ;  /* 0x00000000ff007209 */ /* 0x000fc80007800000 */
[----:B------:R-:W2:Y:S02]  /*00d0*/  F2I.TRUNC.NTZ R4, R0 ;  /* 0x0000000000047305 */ /* 0x000ea4000020f100 */
[----:B--2---:R-:W-:Y:S01]  /*00e0*/  I2FP.F32.S32 R7, R4 ;  /* 0x0000000400077245 */ /* 0x004fe20000201400 */
[----:B-1----:R-:W-:-:S04]  /*00f0*/  IMAD.WIDE R2, R5, 0x4, R2 ;  /* 0x0000000405027825 */ /* 0x002fc800078e0202 */
[----:B------:R-:W-:Y:S01]  /*0100*/  FADD.SAT R7, R0, -R7 ;  /* 0x8000000700077221 */ /* 0x000fe20000002000 */
[----:B------:R-:W-:Y:S06]  /*0110*/  @!P0 EXIT ;  /* 0x000000000000894d */ /* 0x000fec0003800000 */
[----:B------:R-:W-:Y:S02]  /*0120*/  ULDC.64 UR4, c[0x0][0x208] ;  /* 0x0000820000047ab9 */ /* 0x000fe40000000a00 */
[----:B------:R-:W-:Y:S01]  /*0130*/  STG.E desc[UR4][R2.64], R7 ;  /* 0x0000000702007986 */ /* 0x000fe2000c101904 */
[----:B------:R-:W-:Y:S05]  /*0140*/  EXIT ;  /* 0x000000000000794d */ /* 0x000fea0003800000 */
.L_x_0:
[----:B------:R-:W-:-:S00]  /*0150*/  BRA `(.L_x_0) ;  /* 0xfffffffc00fc7947 */ /* 0x000fc0000383ffff */
[----:B------:R-:W-:-:S00]  /*0160*/  NOP ;  /* 0x0000000000007918 */ /* 0x000fc00000000000 */
        /* <DEDUP_REMOVED lines=9> */
.L_x_1:


//--------------------- .nv.constant0.triton_poi_fused__to_copy_add_arange_clamp_mul_sub_3 --------------------------
	.section	.nv.constant0.triton_poi_fused__to_copy_add_arange_clamp_mul_sub_3,"a",@progbits
	.sectionflags	@""
	.align	4
.nv.constant0.triton_poi_fused__to_copy_add_arange_clamp_mul_sub_3:
	.zero		540
